//
// Generated by NVIDIA NVVM Compiler
//
// Compiler Build ID: CL-36424714
// Cuda compilation tools, release 13.0, V13.0.88
// Based on NVVM 20.0.0
//

.version 9.0
.target sm_100
.address_size 64

	// .globl	_Z34transpose_matrix_multiply_baselinePfS_
// _ZZ27transpose_matrix_multiply_1PfS_E6a_tile has been demoted
// _ZZ27transpose_matrix_multiply_1PfS_E8a_t_tile has been demoted
// _ZZ27transpose_matrix_multiply_2PfS_E6a_tile has been demoted
// _ZZ27transpose_matrix_multiply_2PfS_E8a_t_tile has been demoted

.visible .entry _Z34transpose_matrix_multiply_baselinePfS_(
	.param .u64 .ptr .align 1 _Z34transpose_matrix_multiply_baselinePfS__param_0,
	.param .u64 .ptr .align 1 _Z34transpose_matrix_multiply_baselinePfS__param_1
)
{
	.reg .b32 	%r<13>;
	.reg .b32 	%f<97>;
	.reg .b64 	%rd<11>;

	ld.param.u64 	%rd1, [_Z34transpose_matrix_multiply_baselinePfS__param_0];
	ld.param.u64 	%rd2, [_Z34transpose_matrix_multiply_baselinePfS__param_1];
	cvta.to.global.u64 	%rd3, %rd1;
	mov.u32 	%r1, %ctaid.y;
	mov.u32 	%r2, %ntid.y;
	mov.u32 	%r3, %tid.y;
	mad.lo.s32 	%r4, %r1, %r2, %r3;
	mov.u32 	%r5, %ctaid.x;
	mov.u32 	%r6, %ntid.x;
	mov.u32 	%r7, %tid.x;
	mad.lo.s32 	%r8, %r5, %r6, %r7;
	shl.b32 	%r9, %r8, 5;
	shl.b32 	%r10, %r4, 5;
	mul.wide.u32 	%rd4, %r10, 4;
	add.s64 	%rd5, %rd3, %rd4;
	ld.global.f32 	%f1, [%rd5];
	mul.wide.s32 	%rd6, %r9, 4;
	add.s64 	%rd7, %rd3, %rd6;
	ld.global.f32 	%f2, [%rd7];
	fma.rn.f32 	%f3, %f1, %f2, 0f00000000;
	ld.global.f32 	%f4, [%rd5+4];
	ld.global.f32 	%f5, [%rd7+4];
	fma.rn.f32 	%f6, %f4, %f5, %f3;
	ld.global.f32 	%f7, [%rd5+8];
	ld.global.f32 	%f8, [%rd7+8];
	fma.rn.f32 	%f9, %f7, %f8, %f6;
	ld.global.f32 	%f10, [%rd5+12];
	ld.global.f32 	%f11, [%rd7+12];
	fma.rn.f32 	%f12, %f10, %f11, %f9;
	ld.global.f32 	%f13, [%rd5+16];
	ld.global.f32 	%f14, [%rd7+16];
	fma.rn.f32 	%f15, %f13, %f14, %f12;
	ld.global.f32 	%f16, [%rd5+20];
	ld.global.f32 	%f17, [%rd7+20];
	fma.rn.f32 	%f18, %f16, %f17, %f15;
	ld.global.f32 	%f19, [%rd5+24];
	ld.global.f32 	%f20, [%rd7+24];
	fma.rn.f32 	%f21, %f19, %f20, %f18;
	ld.global.f32 	%f22, [%rd5+28];
	ld.global.f32 	%f23, [%rd7+28];
	fma.rn.f32 	%f24, %f22, %f23, %f21;
	ld.global.f32 	%f25, [%rd5+32];
	ld.global.f32 	%f26, [%rd7+32];
	fma.rn.f32 	%f27, %f25, %f26, %f24;
	ld.global.f32 	%f28, [%rd5+36];
	ld.global.f32 	%f29, [%rd7+36];
	fma.rn.f32 	%f30, %f28, %f29, %f27;
	ld.global.f32 	%f31, [%rd5+40];
	ld.global.f32 	%f32, [%rd7+40];
	fma.rn.f32 	%f33, %f31, %f32, %f30;
	ld.global.f32 	%f34, [%rd5+44];
	ld.global.f32 	%f35, [%rd7+44];
	fma.rn.f32 	%f36, %f34, %f35, %f33;
	ld.global.f32 	%f37, [%rd5+48];
	ld.global.f32 	%f38, [%rd7+48];
	fma.rn.f32 	%f39, %f37, %f38, %f36;
	ld.global.f32 	%f40, [%rd5+52];
	ld.global.f32 	%f41, [%rd7+52];
	fma.rn.f32 	%f42, %f40, %f41, %f39;
	ld.global.f32 	%f43, [%rd5+56];
	ld.global.f32 	%f44, [%rd7+56];
	fma.rn.f32 	%f45, %f43, %f44, %f42;
	ld.global.f32 	%f46, [%rd5+60];
	ld.global.f32 	%f47, [%rd7+60];
	fma.rn.f32 	%f48, %f46, %f47, %f45;
	ld.global.f32 	%f49, [%rd5+64];
	ld.global.f32 	%f50, [%rd7+64];
	fma.rn.f32 	%f51, %f49, %f50, %f48;
	ld.global.f32 	%f52, [%rd5+68];
	ld.global.f32 	%f53, [%rd7+68];
	fma.rn.f32 	%f54, %f52, %f53, %f51;
	ld.global.f32 	%f55, [%rd5+72];
	ld.global.f32 	%f56, [%rd7+72];
	fma.rn.f32 	%f57, %f55, %f56, %f54;
	ld.global.f32 	%f58, [%rd5+76];
	ld.global.f32 	%f59, [%rd7+76];
	fma.rn.f32 	%f60, %f58, %f59, %f57;
	ld.global.f32 	%f61, [%rd5+80];
	ld.global.f32 	%f62, [%rd7+80];
	fma.rn.f32 	%f63, %f61, %f62, %f60;
	ld.global.f32 	%f64, [%rd5+84];
	ld.global.f32 	%f65, [%rd7+84];
	fma.rn.f32 	%f66, %f64, %f65, %f63;
	ld.global.f32 	%f67, [%rd5+88];
	ld.global.f32 	%f68, [%rd7+88];
	fma.rn.f32 	%f69, %f67, %f68, %f66;
	ld.global.f32 	%f70, [%rd5+92];
	ld.global.f32 	%f71, [%rd7+92];
	fma.rn.f32 	%f72, %f70, %f71, %f69;
	ld.global.f32 	%f73, [%rd5+96];
	ld.global.f32 	%f74, [%rd7+96];
	fma.rn.f32 	%f75, %f73, %f74, %f72;
	ld.global.f32 	%f76, [%rd5+100];
	ld.global.f32 	%f77, [%rd7+100];
	fma.rn.f32 	%f78, %f76, %f77, %f75;
	ld.global.f32 	%f79, [%rd5+104];
	ld.global.f32 	%f80, [%rd7+104];
	fma.rn.f32 	%f81, %f79, %f80, %f78;
	ld.global.f32 	%f82, [%rd5+108];
	ld.global.f32 	%f83, [%rd7+108];
	fma.rn.f32 	%f84, %f82, %f83, %f81;
	ld.global.f32 	%f85, [%rd5+112];
	ld.global.f32 	%f86, [%rd7+112];
	fma.rn.f32 	%f87, %f85, %f86, %f84;
	ld.global.f32 	%f88, [%rd5+116];
	ld.global.f32 	%f89, [%rd7+116];
	fma.rn.f32 	%f90, %f88, %f89, %f87;
	ld.global.f32 	%f91, [%rd5+120];
	ld.global.f32 	%f92, [%rd7+120];
	fma.rn.f32 	%f93, %f91, %f92, %f90;
	ld.global.f32 	%f94, [%rd5+124];
	ld.global.f32 	%f95, [%rd7+124];
	fma.rn.f32 	%f96, %f94, %f95, %f93;
	cvta.to.global.u64 	%rd8, %rd2;
	shl.b32 	%r11, %r4, 12;
	add.s32 	%r12, %r11, %r8;
	mul.wide.s32 	%rd9, %r12, 4;
	add.s64 	%rd10, %rd8, %rd9;
	st.global.f32 	[%rd10], %f96;
	ret;

}
	// .globl	_Z27transpose_matrix_multiply_1PfS_
.visible .entry _Z27transpose_matrix_multiply_1PfS_(
	.param .u64 .ptr .align 1 _Z27transpose_matrix_multiply_1PfS__param_0,
	.param .u64 .ptr .align 1 _Z27transpose_matrix_multiply_1PfS__param_1
)
{
	.reg .b32 	%r<28>;
	.reg .b32 	%f<99>;
	.reg .b64 	%rd<11>;
	// demoted variable
	.shared .align 4 .b8 _ZZ27transpose_matrix_multiply_1PfS_E6a_tile[4096];
	// demoted variable
	.shared .align 4 .b8 _ZZ27transpose_matrix_multiply_1PfS_E8a_t_tile[4096];
	ld.param.u64 	%rd1, [_Z27transpose_matrix_multiply_1PfS__param_0];
	ld.param.u64 	%rd2, [_Z27transpose_matrix_multiply_1PfS__param_1];
	cvta.to.global.u64 	%rd3, %rd1;
	mov.u32 	%r1, %ctaid.y;
	mov.u32 	%r2, %ntid.y;
	mov.u32 	%r3, %tid.y;
	mad.lo.s32 	%r4, %r1, %r2, %r3;
	mov.u32 	%r5, %ctaid.x;
	mov.u32 	%r6, %ntid.x;
	mul.lo.s32 	%r7, %r5, %r6;
	mov.u32 	%r8, %tid.x;
	add.s32 	%r9, %r8, %r7;
	shl.b32 	%r10, %r4, 5;
	add.s32 	%r11, %r10, %r8;
	mul.wide.u32 	%rd4, %r11, 4;
	add.s64 	%rd5, %rd3, %rd4;
	ld.global.f32 	%f1, [%rd5];
	shl.b32 	%r12, %r3, 7;
	mov.u32 	%r13, _ZZ27transpose_matrix_multiply_1PfS_E6a_tile;
	add.s32 	%r14, %r13, %r12;
	shl.b32 	%r15, %r8, 2;
	add.s32 	%r16, %r14, %r15;
	st.shared.f32 	[%r16], %f1;
	add.s32 	%r17, %r3, %r7;
	shl.b32 	%r18, %r17, 5;
	add.s32 	%r19, %r18, %r8;
	mul.wide.u32 	%rd6, %r19, 4;
	add.s64 	%rd7, %rd3, %rd6;
	ld.global.f32 	%f2, [%rd7];
	shl.b32 	%r20, %r8, 7;
	mov.u32 	%r21, _ZZ27transpose_matrix_multiply_1PfS_E8a_t_tile;
	add.s32 	%r22, %r21, %r20;
	shl.b32 	%r23, %r3, 2;
	add.s32 	%r24, %r22, %r23;
	st.shared.f32 	[%r24], %f2;
	mad.lo.s32 	%r25, %r8, -124, %r22;
	ld.shared.f32 	%f3, [%r14];
	ld.shared.f32 	%f4, [%r25];
	fma.rn.f32 	%f5, %f3, %f4, 0f00000000;
	ld.shared.f32 	%f6, [%r14+4];
	ld.shared.f32 	%f7, [%r25+128];
	fma.rn.f32 	%f8, %f6, %f7, %f5;
	ld.shared.f32 	%f9, [%r14+8];
	ld.shared.f32 	%f10, [%r25+256];
	fma.rn.f32 	%f11, %f9, %f10, %f8;
	ld.shared.f32 	%f12, [%r14+12];
	ld.shared.f32 	%f13, [%r25+384];
	fma.rn.f32 	%f14, %f12, %f13, %f11;
	ld.shared.f32 	%f15, [%r14+16];
	ld.shared.f32 	%f16, [%r25+512];
	fma.rn.f32 	%f17, %f15, %f16, %f14;
	ld.shared.f32 	%f18, [%r14+20];
	ld.shared.f32 	%f19, [%r25+640];
	fma.rn.f32 	%f20, %f18, %f19, %f17;
	ld.shared.f32 	%f21, [%r14+24];
	ld.shared.f32 	%f22, [%r25+768];
	fma.rn.f32 	%f23, %f21, %f22, %f20;
	ld.shared.f32 	%f24, [%r14+28];
	ld.shared.f32 	%f25, [%r25+896];
	fma.rn.f32 	%f26, %f24, %f25, %f23;
	ld.shared.f32 	%f27, [%r14+32];
	ld.shared.f32 	%f28, [%r25+1024];
	fma.rn.f32 	%f29, %f27, %f28, %f26;
	ld.shared.f32 	%f30, [%r14+36];
	ld.shared.f32 	%f31, [%r25+1152];
	fma.rn.f32 	%f32, %f30, %f31, %f29;
	ld.shared.f32 	%f33, [%r14+40];
	ld.shared.f32 	%f34, [%r25+1280];
	fma.rn.f32 	%f35, %f33, %f34, %f32;
	ld.shared.f32 	%f36, [%r14+44];
	ld.shared.f32 	%f37, [%r25+1408];
	fma.rn.f32 	%f38, %f36, %f37, %f35;
	ld.shared.f32 	%f39, [%r14+48];
	ld.shared.f32 	%f40, [%r25+1536];
	fma.rn.f32 	%f41, %f39, %f40, %f38;
	ld.shared.f32 	%f42, [%r14+52];
	ld.shared.f32 	%f43, [%r25+1664];
	fma.rn.f32 	%f44, %f42, %f43, %f41;
	ld.shared.f32 	%f45, [%r14+56];
	ld.shared.f32 	%f46, [%r25+1792];
	fma.rn.f32 	%f47, %f45, %f46, %f44;
	ld.shared.f32 	%f48, [%r14+60];
	ld.shared.f32 	%f49, [%r25+1920];
	fma.rn.f32 	%f50, %f48, %f49, %f47;
	ld.shared.f32 	%f51, [%r14+64];
	ld.shared.f32 	%f52, [%r25+2048];
	fma.rn.f32 	%f53, %f51, %f52, %f50;
	ld.shared.f32 	%f54, [%r14+68];
	ld.shared.f32 	%f55, [%r25+2176];
	fma.rn.f32 	%f56, %f54, %f55, %f53;
	ld.shared.f32 	%f57, [%r14+72];
	ld.shared.f32 	%f58, [%r25+2304];
	fma.rn.f32 	%f59, %f57, %f58, %f56;
	ld.shared.f32 	%f60, [%r14+76];
	ld.shared.f32 	%f61, [%r25+2432];
	fma.rn.f32 	%f62, %f60, %f61, %f59;
	ld.shared.f32 	%f63, [%r14+80];
	ld.shared.f32 	%f64, [%r25+2560];
	fma.rn.f32 	%f65, %f63, %f64, %f62;
	ld.shared.f32 	%f66, [%r14+84];
	ld.shared.f32 	%f67, [%r25+2688];
	fma.rn.f32 	%f68, %f66, %f67, %f65;
	ld.shared.f32 	%f69, [%r14+88];
	ld.shared.f32 	%f70, [%r25+2816];
	fma.rn.f32 	%f71, %f69, %f70, %f68;
	ld.shared.f32 	%f72, [%r14+92];
	ld.shared.f32 	%f73, [%r25+2944];
	fma.rn.f32 	%f74, %f72, %f73, %f71;
	ld.shared.f32 	%f75, [%r14+96];
	ld.shared.f32 	%f76, [%r25+3072];
	fma.rn.f32 	%f77, %f75, %f76, %f74;
	ld.shared.f32 	%f78, [%r14+100];
	ld.shared.f32 	%f79, [%r25+3200];
	fma.rn.f32 	%f80, %f78, %f79, %f77;
	ld.shared.f32 	%f81, [%r14+104];
	ld.shared.f32 	%f82, [%r25+3328];
	fma.rn.f32 	%f83, %f81, %f82, %f80;
	ld.shared.f32 	%f84, [%r14+108];
	ld.shared.f32 	%f85, [%r25+3456];
	fma.rn.f32 	%f86, %f84, %f85, %f83;
	ld.shared.f32 	%f87, [%r14+112];
	ld.shared.f32 	%f88, [%r25+3584];
	fma.rn.f32 	%f89, %f87, %f88, %f86;
	ld.shared.f32 	%f90, [%r14+116];
	ld.shared.f32 	%f91, [%r25+3712];
	fma.rn.f32 	%f92, %f90, %f91, %f89;
	ld.shared.f32 	%f93, [%r14+120];
	ld.shared.f32 	%f94, [%r25+3840];
	fma.rn.f32 	%f95, %f93, %f94, %f92;
	ld.shared.f32 	%f96, [%r14+124];
	ld.shared.f32 	%f97, [%r25+3968];
	fma.rn.f32 	%f98, %f96, %f97, %f95;
	cvta.to.global.u64 	%rd8, %rd2;
	shl.b32 	%r26, %r4, 12;
	add.s32 	%r27, %r26, %r9;
	mul.wide.s32 	%rd9, %r27, 4;
	add.s64 	%rd10, %rd8, %rd9;
	st.global.f32 	[%rd10], %f98;
	ret;

}
	// .globl	_Z27transpose_matrix_multiply_2PfS_
.visible .entry _Z27transpose_matrix_multiply_2PfS_(
	.param .u64 .ptr .align 1 _Z27transpose_matrix_multiply_2PfS__param_0,
	.param .u64 .ptr .align 1 _Z27transpose_matrix_multiply_2PfS__param_1
)
{
	.reg .b32 	%r<28>;
	.reg .b32 	%f<99>;
	.reg .b64 	%rd<11>;
	// demoted variable
	.shared .align 4 .b8 _ZZ27transpose_matrix_multiply_2PfS_E6a_tile[4096];
	// demoted variable
	.shared .align 4 .b8 _ZZ27transpose_matrix_multiply_2PfS_E8a_t_tile[4224];
	ld.param.u64 	%rd1, [_Z27transpose_matrix_multiply_2PfS__param_0];
	ld.param.u64 	%rd2, [_Z27transpose_matrix_multiply_2PfS__param_1];
	cvta.to.global.u64 	%rd3, %rd1;
	mov.u32 	%r1, %ctaid.y;
	mov.u32 	%r2, %ntid.y;
	mov.u32 	%r3, %tid.y;
	mad.lo.s32 	%r4, %r1, %r2, %r3;
	mov.u32 	%r5, %ctaid.x;
	mov.u32 	%r6, %ntid.x;
	mul.lo.s32 	%r7, %r5, %r6;
	mov.u32 	%r8, %tid.x;
	add.s32 	%r9, %r8, %r7;
	shl.b32 	%r10, %r4, 5;
	add.s32 	%r11, %r10, %r8;
	mul.wide.u32 	%rd4, %r11, 4;
	add.s64 	%rd5, %rd3, %rd4;
	ld.global.f32 	%f1, [%rd5];
	shl.b32 	%r12, %r3, 7;
	mov.u32 	%r13, _ZZ27transpose_matrix_multiply_2PfS_E6a_tile;
	add.s32 	%r14, %r13, %r12;
	shl.b32 	%r15, %r8, 2;
	add.s32 	%r16, %r14, %r15;
	st.shared.f32 	[%r16], %f1;
	add.s32 	%r17, %r3, %r7;
	shl.b32 	%r18, %r17, 5;
	add.s32 	%r19, %r18, %r8;
	mul.wide.u32 	%rd6, %r19, 4;
	add.s64 	%rd7, %rd3, %rd6;
	ld.global.f32 	%f2, [%rd7];
	mov.u32 	%r20, _ZZ27transpose_matrix_multiply_2PfS_E8a_t_tile;
	mad.lo.s32 	%r21, %r8, 132, %r20;
	shl.b32 	%r22, %r3, 2;
	add.s32 	%r23, %r21, %r22;
	st.shared.f32 	[%r23], %f2;
	shl.b32 	%r24, %r8, 7;
	sub.s32 	%r25, %r21, %r24;
	ld.shared.f32 	%f3, [%r14];
	ld.shared.f32 	%f4, [%r25];
	fma.rn.f32 	%f5, %f3, %f4, 0f00000000;
	ld.shared.f32 	%f6, [%r14+4];
	ld.shared.f32 	%f7, [%r25+132];
	fma.rn.f32 	%f8, %f6, %f7, %f5;
	ld.shared.f32 	%f9, [%r14+8];
	ld.shared.f32 	%f10, [%r25+264];
	fma.rn.f32 	%f11, %f9, %f10, %f8;
	ld.shared.f32 	%f12, [%r14+12];
	ld.shared.f32 	%f13, [%r25+396];
	fma.rn.f32 	%f14, %f12, %f13, %f11;
	ld.shared.f32 	%f15, [%r14+16];
	ld.shared.f32 	%f16, [%r25+528];
	fma.rn.f32 	%f17, %f15, %f16, %f14;
	ld.shared.f32 	%f18, [%r14+20];
	ld.shared.f32 	%f19, [%r25+660];
	fma.rn.f32 	%f20, %f18, %f19, %f17;
	ld.shared.f32 	%f21, [%r14+24];
	ld.shared.f32 	%f22, [%r25+792];
	fma.rn.f32 	%f23, %f21, %f22, %f20;
	ld.shared.f32 	%f24, [%r14+28];
	ld.shared.f32 	%f25, [%r25+924];
	fma.rn.f32 	%f26, %f24, %f25, %f23;
	ld.shared.f32 	%f27, [%r14+32];
	ld.shared.f32 	%f28, [%r25+1056];
	fma.rn.f32 	%f29, %f27, %f28, %f26;
	ld.shared.f32 	%f30, [%r14+36];
	ld.shared.f32 	%f31, [%r25+1188];
	fma.rn.f32 	%f32, %f30, %f31, %f29;
	ld.shared.f32 	%f33, [%r14+40];
	ld.shared.f32 	%f34, [%r25+1320];
	fma.rn.f32 	%f35, %f33, %f34, %f32;
	ld.shared.f32 	%f36, [%r14+44];
	ld.shared.f32 	%f37, [%r25+1452];
	fma.rn.f32 	%f38, %f36, %f37, %f35;
	ld.shared.f32 	%f39, [%r14+48];
	ld.shared.f32 	%f40, [%r25+1584];
	fma.rn.f32 	%f41, %f39, %f40, %f38;
	ld.shared.f32 	%f42, [%r14+52];
	ld.shared.f32 	%f43, [%r25+1716];
	fma.rn.f32 	%f44, %f42, %f43, %f41;
	ld.shared.f32 	%f45, [%r14+56];
	ld.shared.f32 	%f46, [%r25+1848];
	fma.rn.f32 	%f47, %f45, %f46, %f44;
	ld.shared.f32 	%f48, [%r14+60];
	ld.shared.f32 	%f49, [%r25+1980];
	fma.rn.f32 	%f50, %f48, %f49, %f47;
	ld.shared.f32 	%f51, [%r14+64];
	ld.shared.f32 	%f52, [%r25+2112];
	fma.rn.f32 	%f53, %f51, %f52, %f50;
	ld.shared.f32 	%f54, [%r14+68];
	ld.shared.f32 	%f55, [%r25+2244];
	fma.rn.f32 	%f56, %f54, %f55, %f53;
	ld.shared.f32 	%f57, [%r14+72];
	ld.shared.f32 	%f58, [%r25+2376];
	fma.rn.f32 	%f59, %f57, %f58, %f56;
	ld.shared.f32 	%f60, [%r14+76];
	ld.shared.f32 	%f61, [%r25+2508];
	fma.rn.f32 	%f62, %f60, %f61, %f59;
	ld.shared.f32 	%f63, [%r14+80];
	ld.shared.f32 	%f64, [%r25+2640];
	fma.rn.f32 	%f65, %f63, %f64, %f62;
	ld.shared.f32 	%f66, [%r14+84];
	ld.shared.f32 	%f67, [%r25+2772];
	fma.rn.f32 	%f68, %f66, %f67, %f65;
	ld.shared.f32 	%f69, [%r14+88];
	ld.shared.f32 	%f70, [%r25+2904];
	fma.rn.f32 	%f71, %f69, %f70, %f68;
	ld.shared.f32 	%f72, [%r14+92];
	ld.shared.f32 	%f73, [%r25+3036];
	fma.rn.f32 	%f74, %f72, %f73, %f71;
	ld.shared.f32 	%f75, [%r14+96];
	ld.shared.f32 	%f76, [%r25+3168];
	fma.rn.f32 	%f77, %f75, %f76, %f74;
	ld.shared.f32 	%f78, [%r14+100];
	ld.shared.f32 	%f79, [%r25+3300];
	fma.rn.f32 	%f80, %f78, %f79, %f77;
	ld.shared.f32 	%f81, [%r14+104];
	ld.shared.f32 	%f82, [%r25+3432];
	fma.rn.f32 	%f83, %f81, %f82, %f80;
	ld.shared.f32 	%f84, [%r14+108];
	ld.shared.f32 	%f85, [%r25+3564];
	fma.rn.f32 	%f86, %f84, %f85, %f83;
	ld.shared.f32 	%f87, [%r14+112];
	ld.shared.f32 	%f88, [%r25+3696];
	fma.rn.f32 	%f89, %f87, %f88, %f86;
	ld.shared.f32 	%f90, [%r14+116];
	ld.shared.f32 	%f91, [%r25+3828];
	fma.rn.f32 	%f92, %f90, %f91, %f89;
	ld.shared.f32 	%f93, [%r14+120];
	ld.shared.f32 	%f94, [%r25+3960];
	fma.rn.f32 	%f95, %f93, %f94, %f92;
	ld.shared.f32 	%f96, [%r14+124];
	ld.shared.f32 	%f97, [%r25+4092];
	fma.rn.f32 	%f98, %f96, %f97, %f95;
	cvta.to.global.u64 	%rd8, %rd2;
	shl.b32 	%r26, %r4, 12;
	add.s32 	%r27, %r26, %r9;
	mul.wide.s32 	%rd9, %r27, 4;
	add.s64 	%rd10, %rd8, %rd9;
	st.global.f32 	[%rd10], %f98;
	ret;

}


// ===== COMPILED SASS (sm_100) =====

	.target	sm_100

	.elftype	@"ET_EXEC"


//--------------------- .note.nv.tkinfo           --------------------------
	.section	.note.nv.tkinfo,"",@"SHT_NOTE"
	.sectionflags	@"SHF_NOTE_NV_TKINFO"
	.tkinfo
        /*0018*/ 	.word	0x00000002
        /*0030*/ 	.string	""
        /*0030*/ 	.string	"ptxas"
        /*0030*/ 	.string	"Cuda compilation tools, release 13.0, V13.0.88"
        /*0030*/ 	.string	"Build cuda_13.0.r13.0/compiler.36424714_0"
        /*0030*/ 	.string	"-arch sm_100 -m 64 "



//--------------------- .note.nv.cuinfo           --------------------------
	.section	.note.nv.cuinfo,"",@"SHT_NOTE"
	.sectionflags	@"SHF_NOTE_NV_CUINFO"
        /*0018*/ 	.short	0x0002
        /*001a*/ 	.short	0x0064
        /*001c*/ 	.short	0x0082
	.zero		2


//--------------------- .nv.info                  --------------------------
	.section	.nv.info,"",@"SHT_CUDA_INFO"
	.align	4


	//----- nvinfo : EIATTR_REGCOUNT
	.align		4
        /*0000*/ 	.byte	0x04, 0x2f
        /*0002*/ 	.short	(.L_1 - .L_0)
	.align		4
.L_0:
        /*0004*/ 	.word	index@(_Z34transpose_matrix_multiply_baselinePfS_)
        /*0008*/ 	.word	0x00000020


	//----- nvinfo : EIATTR_FRAME_SIZE
	.align		4
.L_1:
        /*000c*/ 	.byte	0x04, 0x11
        /*000e*/ 	.short	(.L_3 - .L_2)
	.align		4
.L_2:
        /*0010*/ 	.word	index@(_Z34transpose_matrix_multiply_baselinePfS_)
        /*0014*/ 	.word	0x00000000


	//----- nvinfo : EIATTR_REGCOUNT
	.align		4
.L_3:
        /*0018*/ 	.byte	0x04, 0x2f
        /*001a*/ 	.short	(.L_5 - .L_4)
	.align		4
.L_4:
        /*001c*/ 	.word	index@(_Z27transpose_matrix_multiply_1PfS_)
        /*0020*/ 	.word	0x00000020


	//----- nvinfo : EIATTR_FRAME_SIZE
	.align		4
.L_5:
        /*0024*/ 	.byte	0x04, 0x11
        /*0026*/ 	.short	(.L_7 - .L_6)
	.align		4
.L_6:
        /*0028*/ 	.word	index@(_Z27transpose_matrix_multiply_1PfS_)
        /*002c*/ 	.word	0x00000000


	//----- nvinfo : EIATTR_REGCOUNT
	.align		4
.L_7:
        /*0030*/ 	.byte	0x04, 0x2f
        /*0032*/ 	.short	(.L_9 - .L_8)
	.align		4
.L_8:
        /*0034*/ 	.word	index@(_Z27transpose_matrix_multiply_2PfS_)
        /*0038*/ 	.word	0x00000020


	//----- nvinfo : EIATTR_FRAME_SIZE
	.align		4
.L_9:
        /*003c*/ 	.byte	0x04, 0x11
        /*003e*/ 	.short	(.L_11 - .L_10)
	.align		4
.L_10:
        /*0040*/ 	.word	index@(_Z27transpose_matrix_multiply_2PfS_)
        /*0044*/ 	.word	0x00000000


	//----- nvinfo : EIATTR_MIN_STACK_SIZE
	.align		4
.L_11:
        /*0048*/ 	.byte	0x04, 0x12
        /*004a*/ 	.short	(.L_13 - .L_12)
	.align		4
.L_12:
        /*004c*/ 	.word	index@(_Z27transpose_matrix_multiply_2PfS_)
        /*0050*/ 	.word	0x00000000


	//----- nvinfo : EIATTR_MIN_STACK_SIZE
	.align		4
.L_13:
        /*0054*/ 	.byte	0x04, 0x12
        /*0056*/ 	.short	(.L_15 - .L_14)
	.align		4
.L_14:
        /*0058*/ 	.word	index@(_Z27transpose_matrix_multiply_1PfS_)
        /*005c*/ 	.word	0x00000000


	//----- nvinfo : EIATTR_MIN_STACK_SIZE
	.align		4
.L_15:
        /*0060*/ 	.byte	0x04, 0x12
        /*0062*/ 	.short	(.L_17 - .L_16)
	.align		4
.L_16:
        /*0064*/ 	.word	index@(_Z34transpose_matrix_multiply_baselinePfS_)
        /*0068*/ 	.word	0x00000000
.L_17:


//--------------------- .nv.compat                --------------------------
	.section	.nv.compat,"",@"SHT_CUDA_COMPAT_INFO"
	.align	4
        /*0000*/ 	.byte	0x02, 0x09, 0x00, 0x00, 0x02, 0x02, 0x01, 0x00, 0x02, 0x05, 0x05, 0x00, 0x03, 0x07, 0x01, 0x01
        /*0010*/ 	.byte	0x02, 0x03, 0x00, 0x00, 0x02, 0x06, 0x01, 0x00, 0x04, 0x0b, 0x08, 0x00, 0x09, 0x00, 0x00, 0x00
        /*0020*/ 	.byte	0x00, 0x00, 0x00, 0x00


//--------------------- .nv.info._Z27transpose_matrix_multiply_2PfS_ --------------------------
	.section	.nv.info._Z27transpose_matrix_multiply_2PfS_,"",@"SHT_CUDA_INFO"
	.sectionflags	@""
	.align	4


	//----- nvinfo : EIATTR_CUDA_API_VERSION
	.align		4
        /*0000*/ 	.byte	0x04, 0x37
        /*0002*/ 	.short	(.L_19 - .L_18)
.L_18:
        /*0004*/ 	.word	0x00000082


	//----- nvinfo : EIATTR_KPARAM_INFO
	.align		4
.L_19:
        /*0008*/ 	.byte	0x04, 0x17
        /*000a*/ 	.short	(.L_21 - .L_20)
.L_20:
        /*000c*/ 	.word	0x00000000
        /*0010*/ 	.short	0x0001
        /*0012*/ 	.short	0x0008
        /*0014*/ 	.byte	0x00, 0xf5, 0x21, 0x00


	//----- nvinfo : EIATTR_KPARAM_INFO
	.align		4
.L_21:
        /*0018*/ 	.byte	0x04, 0x17
        /*001a*/ 	.short	(.L_23 - .L_22)
.L_22:
        /*001c*/ 	.word	0x00000000
        /*0020*/ 	.short	0x0000
        /*0022*/ 	.short	0x0000
        /*0024*/ 	.byte	0x00, 0xf5, 0x21, 0x00


	//----- nvinfo : EIATTR_SPARSE_MMA_MASK
	.align		4
.L_23:
        /*0028*/ 	.byte	0x03, 0x50
        /*002a*/ 	.short	0x0000


	//----- nvinfo : EIATTR_MAXREG_COUNT
	.align		4
        /*002c*/ 	.byte	0x03, 0x1b
        /*002e*/ 	.short	0x00ff


	//----- nvinfo : EIATTR_MERCURY_ISA_VERSION
	.align		4
        /*0030*/ 	.byte	0x03, 0x5f
        /*0032*/ 	.short	0x0101


	//----- nvinfo : EIATTR_VRC_CTA_INIT_COUNT
	.align		4
        /*0034*/ 	.byte	0x02, 0x4a
	.zero		1
	.zero		1


	//----- nvinfo : EIATTR_EXIT_INSTR_OFFSETS
	.align		4
        /*0038*/ 	.byte	0x04, 0x1c
        /*003a*/ 	.short	(.L_25 - .L_24)


	//   ....[0]....
.L_24:
        /*003c*/ 	.word	0x000006a0


	//----- nvinfo : EIATTR_CBANK_PARAM_SIZE
	.align		4
.L_25:
        /*0040*/ 	.byte	0x03, 0x19
        /*0042*/ 	.short	0x0010


	//----- nvinfo : EIATTR_PARAM_CBANK
	.align		4
        /*0044*/ 	.byte	0x04, 0x0a
        /*0046*/ 	.short	(.L_27 - .L_26)
	.align		4
.L_26:
        /*0048*/ 	.word	index@(.nv.constant0._Z27transpose_matrix_multiply_2PfS_)
        /*004c*/ 	.short	0x0380
        /*004e*/ 	.short	0x0010


	//----- nvinfo : EIATTR_SW_WAR
	.align		4
.L_27:
        /*0050*/ 	.byte	0x04, 0x36
        /*0052*/ 	.short	(.L_29 - .L_28)
.L_28:
        /*0054*/ 	.word	0x00000008
.L_29:


//--------------------- .nv.info._Z27transpose_matrix_multiply_1PfS_ --------------------------
	.section	.nv.info._Z27transpose_matrix_multiply_1PfS_,"",@"SHT_CUDA_INFO"
	.sectionflags	@""
	.align	4


	//----- nvinfo : EIATTR_CUDA_API_VERSION
	.align		4
        /*0000*/ 	.byte	0x04, 0x37
        /*0002*/ 	.short	(.L_31 - .L_30)
.L_30:
        /*0004*/ 	.word	0x00000082


	//----- nvinfo : EIATTR_KPARAM_INFO
	.align		4
.L_31:
        /*0008*/ 	.byte	0x04, 0x17
        /*000a*/ 	.short	(.L_33 - .L_32)
.L_32:
        /*000c*/ 	.word	0x00000000
        /*0010*/ 	.short	0x0001
        /*0012*/ 	.short	0x0008
        /*0014*/ 	.byte	0x00, 0xf5, 0x21, 0x00


	//----- nvinfo : EIATTR_KPARAM_INFO
	.align		4
.L_33:
        /*0018*/ 	.byte	0x04, 0x17
        /*001a*/ 	.short	(.L_35 - .L_34)
.L_34:
        /*001c*/ 	.word	0x00000000
        /*0020*/ 	.short	0x0000
        /*0022*/ 	.short	0x0000
        /*0024*/ 	.byte	0x00, 0xf5, 0x21, 0x00


	//----- nvinfo : EIATTR_SPARSE_MMA_MASK
	.align		4
.L_35:
        /*0028*/ 	.byte	0x03, 0x50
        /*002a*/ 	.short	0x0000


	//----- nvinfo : EIATTR_MAXREG_COUNT
	.align		4
        /*002c*/ 	.byte	0x03, 0x1b
        /*002e*/ 	.short	0x00ff


	//----- nvinfo : EIATTR_MERCURY_ISA_VERSION
	.align		4
        /*0030*/ 	.byte	0x03, 0x5f
        /*0032*/ 	.short	0x0101


	//----- nvinfo : EIATTR_VRC_CTA_INIT_COUNT
	.align		4
        /*0034*/ 	.byte	0x02, 0x4a
	.zero		1
	.zero		1


	//----- nvinfo : EIATTR_EXIT_INSTR_OFFSETS
	.align		4
        /*0038*/ 	.byte	0x04, 0x1c
        /*003a*/ 	.short	(.L_37 - .L_36)


	//   ....[0]....
.L_36:
        /*003c*/ 	.word	0x000006a0


	//----- nvinfo : EIATTR_CBANK_PARAM_SIZE
	.align		4
.L_37:
        /*0040*/ 	.byte	0x03, 0x19
        /*0042*/ 	.short	0x0010


	//----- nvinfo : EIATTR_PARAM_CBANK
	.align		4
        /*0044*/ 	.byte	0x04, 0x0a
        /*0046*/ 	.short	(.L_39 - .L_38)
	.align		4
.L_38:
        /*0048*/ 	.word	index@(.nv.constant0._Z27transpose_matrix_multiply_1PfS_)
        /*004c*/ 	.short	0x0380
        /*004e*/ 	.short	0x0010


	//----- nvinfo : EIATTR_SW_WAR
	.align		4
.L_39:
        /*0050*/ 	.byte	0x04, 0x36
        /*0052*/ 	.short	(.L_41 - .L_40)
.L_40:
        /*0054*/ 	.word	0x00000008
.L_41:


//--------------------- .nv.info._Z34transpose_matrix_multiply_baselinePfS_ --------------------------
	.section	.nv.info._Z34transpose_matrix_multiply_baselinePfS_,"",@"SHT_CUDA_INFO"
	.sectionflags	@""
	.align	4


	//----- nvinfo : EIATTR_CUDA_API_VERSION
	.align		4
        /*0000*/ 	.byte	0x04, 0x37
        /*0002*/ 	.short	(.L_43 - .L_42)
.L_42:
        /*0004*/ 	.word	0x00000082


	//----- nvinfo : EIATTR_KPARAM_INFO
	.align		4
.L_43:
        /*0008*/ 	.byte	0x04, 0x17
        /*000a*/ 	.short	(.L_45 - .L_44)
.L_44:
        /*000c*/ 	.word	0x00000000
        /*0010*/ 	.short	0x0001
        /*0012*/ 	.short	0x0008
        /*0014*/ 	.byte	0x00, 0xf5, 0x21, 0x00


	//----- nvinfo : EIATTR_KPARAM_INFO
	.align		4
.L_45:
        /*0018*/ 	.byte	0x04, 0x17
        /*001a*/ 	.short	(.L_47 - .L_46)
.L_46:
        /*001c*/ 	.word	0x00000000
        /*0020*/ 	.short	0x0000
        /*0022*/ 	.short	0x0000
        /*0024*/ 	.byte	0x00, 0xf5, 0x21, 0x00


	//----- nvinfo : EIATTR_SPARSE_MMA_MASK
	.align		4
.L_47:
        /*0028*/ 	.byte	0x03, 0x50
        /*002a*/ 	.short	0x0000


	//----- nvinfo : EIATTR_MAXREG_COUNT
	.align		4
        /*002c*/ 	.byte	0x03, 0x1b
        /*002e*/ 	.short	0x00ff


	//----- nvinfo : EIATTR_MERCURY_ISA_VERSION
	.align		4
        /*0030*/ 	.byte	0x03, 0x5f
        /*0032*/ 	.short	0x0101


	//----- nvinfo : EIATTR_VRC_CTA_INIT_COUNT
	.align		4
        /*0034*/ 	.byte	0x02, 0x4a
	.zero		1
	.zero		1


	//----- nvinfo : EIATTR_EXIT_INSTR_OFFSETS
	.align		4
        /*0038*/ 	.byte	0x04, 0x1c
        /*003a*/ 	.short	(.L_49 - .L_48)


	//   ....[0]....
.L_48:
        /*003c*/ 	.word	0x00000730


	//----- nvinfo : EIATTR_CBANK_PARAM_SIZE
	.align		4
.L_49:
        /*0040*/ 	.byte	0x03, 0x19
        /*0042*/ 	.short	0x0010


	//----- nvinfo : EIATTR_PARAM_CBANK
	.align		4
        /*0044*/ 	.byte	0x04, 0x0a
        /*0046*/ 	.short	(.L_51 - .L_50)
	.align		4
.L_50:
        /*0048*/ 	.word	index@(.nv.constant0._Z34transpose_matrix_multiply_baselinePfS_)
        /*004c*/ 	.short	0x0380
        /*004e*/ 	.short	0x0010


	//----- nvinfo : EIATTR_SW_WAR
	.align		4
.L_51:
        /*0050*/ 	.byte	0x04, 0x36
        /*0052*/ 	.short	(.L_53 - .L_52)
.L_52:
        /*0054*/ 	.word	0x00000008
.L_53:


//--------------------- .nv.callgraph             --------------------------
	.section	.nv.callgraph,"",@"SHT_CUDA_CALLGRAPH"
	.align	4
	.sectionentsize	8
	.align		4
        /*0000*/ 	.word	0x00000000
	.align		4
        /*0004*/ 	.word	0xffffffff
	.align		4
        /*0008*/ 	.word	0x00000000
	.align		4
        /*000c*/ 	.word	0xfffffffe
	.align		4
        /*0010*/ 	.word	0x00000000
	.align		4
        /*0014*/ 	.word	0xfffffffd
	.align		4
        /*0018*/ 	.word	0x00000000
	.align		4
        /*001c*/ 	.word	0xfffffffc


//--------------------- .text._Z27transpose_matrix_multiply_2PfS_ --------------------------
	.section	.text._Z27transpose_matrix_multiply_2PfS_,"ax",@progbits
	.align	128
        .global         _Z27transpose_matrix_multiply_2PfS_
        .type           _Z27transpose_matrix_multiply_2PfS_,@function
        .size           _Z27transpose_matrix_multiply_2PfS_,(.L_x_3 - _Z27transpose_matrix_multiply_2PfS_)
        .other          _Z27transpose_matrix_multiply_2PfS_,@"STO_CUDA_ENTRY STV_DEFAULT"
_Z27transpose_matrix_multiply_2PfS_:
.text._Z27transpose_matrix_multiply_2PfS_:
[----:B------:R-:W-:Y:S01]  /*0000*/  LDC R1, c[0x0][0x37c] ;  /* 0x0000df00ff017b82 */ /* 0x000fe20000000800 */
[----:B------:R-:W0:Y:S07]  /*0010*/  S2R R10, SR_TID.Y ;  /* 0x00000000000a7919 */ /* 0x000e2e0000002200 */
[----:B------:R-:W0:Y:S01]  /*0020*/  S2UR UR6, SR_CTAID.Y ;  /* 0x00000000000679c3 */ /* 0x000e220000002600 */
[----:B------:R-:W1:Y:S01]  /*0030*/  LDCU.64 UR4, c[0x0][0x358] ;  /* 0x00006b00ff0477ac */ /* 0x000e620008000a00 */
[----:B------:R-:W2:Y:S06]  /*0040*/  S2R R0, SR_TID.X ;  /* 0x0000000000007919 */ /* 0x000eac0000002100 */
[----:B------:R-:W0:Y:S08]  /*0050*/  LDC R17, c[0x0][0x364] ;  /* 0x0000d900ff117b82 */ /* 0x000e300000000800 */
[----:B------:R-:W3:Y:S08]  /*0060*/  S2UR UR7, SR_CTAID.X ;  /* 0x00000000000779c3 */ /* 0x000ef00000002500 */
[----:B------:R-:W3:Y:S08]  /*0070*/  LDC R3, c[0x0][0x360] ;  /* 0x0000d800ff037b82 */ /* 0x000ef00000000800 */
[----:B------:R-:W4:Y:S01]  /*0080*/  LDC.64 R6, c[0x0][0x380] ;  /* 0x0000e000ff067b82 */ /* 0x000f220000000a00 */
[----:B0-----:R-:W-:-:S05]  /*0090*/  IMAD R17, R17, UR6, R10 ;  /* 0x0000000611117c24 */ /* 0x001fca000f8e020a */
[----:B--2---:R-:W-:Y:S01]  /*00a0*/  LEA R5, R17, R0, 0x5 ;  /* 0x0000000011057211 */ /* 0x004fe200078e28ff */
[----:B---3--:R-:W-:-:S05]  /*00b0*/  IMAD R9, R3, UR7, R10 ;  /* 0x0000000703097c24 */ /* 0x008fca000f8e020a */
[----:B------:R-:W-:Y:S01]  /*00c0*/  LEA R9, R9, R0, 0x5 ;  /* 0x0000000009097211 */ /* 0x000fe200078e28ff */
[----:B----4-:R-:W-:-:S04]  /*00d0*/  IMAD.WIDE.U32 R4, R5, 0x4, R6 ;  /* 0x0000000405047825 */ /* 0x010fc800078e0006 */
[----:B------:R-:W-:Y:S01]  /*00e0*/  IMAD.WIDE.U32 R6, R9, 0x4, R6 ;  /* 0x0000000409067825 */ /* 0x000fe200078e0006 */
[----:B-1----:R-:W2:Y:S04]  /*00f0*/  LDG.E R12, desc[UR4][R4.64] ;  /* 0x00000004040c7981 */ /* 0x002ea8000c1e1900 */
[----:B------:R-:W3:Y:S01]  /*0100*/  LDG.E R14, desc[UR4][R6.64] ;  /* 0x00000004060e7981 */ /* 0x000ee2000c1e1900 */
[----:B------:R-:W-:Y:S01]  /*0110*/  MOV R2, 0x400 ;  /* 0x0000040000027802 */ /* 0x000fe20000000f00 */
[----:B------:R-:W0:Y:S03]  /*0120*/  S2R R9, SR_CgaCtaId ;  /* 0x0000000000097919 */ /* 0x000e260000008800 */
[----:B------:R-:W-:-:S02]  /*0130*/  IADD3 R8, PT, PT, R2, 0x1000, RZ ;  /* 0x0000100002087810 */ /* 0x000fc40007ffe0ff */
[C---:B0-----:R-:W-:Y:S02]  /*0140*/  LEA R19, R9.reuse, R2, 0x18 ;  /* 0x0000000209137211 */ /* 0x041fe400078ec0ff */
[----:B------:R-:W-:Y:S02]  /*0150*/  LEA R9, R9, R8, 0x18 ;  /* 0x0000000809097211 */ /* 0x000fe400078ec0ff */
[----:B------:R-:W-:-:S03]  /*0160*/  LEA R19, R10, R19, 0x7 ;  /* 0x000000130a137211 */ /* 0x000fc600078e38ff */
[C---:B------:R-:W-:Y:S01]  /*0170*/  IMAD R9, R0.reuse, 0x84, R9 ;  /* 0x0000008400097824 */ /* 0x040fe200078e0209 */
[----:B------:R-:W-:-:S03]  /*0180*/  LEA R13, R0, R19, 0x2 ;  /* 0x00000013000d7211 */ /* 0x000fc600078e10ff */
[----:B------:R-:W-:Y:S01]  /*0190*/  IMAD R2, R0, -0x80, R9 ;  /* 0xffffff8000027824 */ /* 0x000fe200078e0209 */
[----:B------:R-:W-:Y:S01]  /*01a0*/  LEA R15, R10, R9, 0x2 ;  /* 0x000000090a0f7211 */ /* 0x000fe200078e10ff */
[----:B------:R-:W-:-:S05]  /*01b0*/  IMAD R0, R3, UR7, R0 ;  /* 0x0000000703007c24 */ /* 0x000fca000f8e0200 */
[----:B------:R-:W-:Y:S01]  /*01c0*/  LEA R17, R17, R0, 0xc ;  /* 0x0000000011117211 */ /* 0x000fe200078e60ff */
[----:B--2---:R-:W-:Y:S04]  /*01d0*/  STS [R13], R12 ;  /* 0x0000000c0d007388 */ /* 0x004fe80000000800 */
[----:B---3--:R-:W-:Y:S04]  /*01e0*/  STS [R15], R14 ;  /* 0x0000000e0f007388 */ /* 0x008fe80000000800 */
[----:B------:R-:W-:Y:S04]  /*01f0*/  LDS R23, [R2] ;  /* 0x0000000002177984 */ /* 0x000fe80000000800 */
[----:B------:R-:W0:Y:S04]  /*0200*/  LDS.128 R4, [R19] ;  /* 0x0000000013047984 */ /* 0x000e280000000c00 */
[----:B------:R-:W1:Y:S04]  /*0210*/  LDS R29, [R2+0x84] ;  /* 0x00008400021d7984 */ /* 0x000e680000000800 */
[----:B------:R-:W2:Y:S04]  /*0220*/  LDS R24, [R2+0x108] ;  /* 0x0001080002187984 */ /* 0x000ea80000000800 */
[----:B------:R-:W3:Y:S04]  /*0230*/  LDS R22, [R2+0x18c] ;  /* 0x00018c0002167984 */ /* 0x000ee80000000800 */
[----:B------:R-:W-:Y:S04]  /*0240*/  LDS R21, [R2+0x210] ;  /* 0x0002100002157984 */ /* 0x000fe80000000800 */
[----:B------:R-:W4:Y:S04]  /*0250*/  LDS.128 R8, [R19+0x10] ;  /* 0x0000100013087984 */ /* 0x000f280000000c00 */
[----:B------:R-:W5:Y:S04]  /*0260*/  LDS R18, [R2+0x294] ;  /* 0x0002940002127984 */ /* 0x000f680000000800 */
[----:B------:R-:W5:Y:S04]  /*0270*/  LDS R25, [R2+0x318] ;  /* 0x0003180002197984 */ /* 0x000f680000000800 */
[----:B------:R-:W5:Y:S04]  /*0280*/  LDS R20, [R2+0x39c] ;  /* 0x00039c0002147984 */ /* 0x000f680000000800 */
[----:B------:R-:W-:Y:S04]  /*0290*/  LDS R27, [R2+0x420] ;  /* 0x00042000021b7984 */ /* 0x000fe80000000800 */
[----:B------:R-:W5:Y:S01]  /*02a0*/  LDS.128 R12, [R19+0x20] ;  /* 0x00002000130c7984 */ /* 0x000f620000000c00 */
[----:B0-----:R-:W-:-:S03]  /*02b0*/  FFMA R4, R4, R23, RZ ;  /* 0x0000001704047223 */ /* 0x001fc600000000ff */
[----:B------:R-:W0:Y:S01]  /*02c0*/  LDS R16, [R2+0x4a4] ;  /* 0x0004a40002107984 */ /* 0x000e220000000800 */
[----:B-1----:R-:W-:-:S03]  /*02d0*/  FFMA R5, R29, R5, R4 ;  /* 0x000000051d057223 */ /* 0x002fc60000000004 */
[----:B------:R-:W1:Y:S01]  /*02e0*/  LDS R23, [R2+0x528] ;  /* 0x0005280002177984 */ /* 0x000e620000000800 */
[----:B--2---:R-:W-:-:S03]  /*02f0*/  FFMA R5, R24, R6, R5 ;  /* 0x0000000618057223 */ /* 0x004fc60000000005 */
[----:B------:R-:W-:Y:S01]  /*0300*/  LDS R24, [R2+0xdec] ;  /* 0x000dec0002187984 */ /* 0x000fe20000000800 */
[----:B---3--:R-:W-:-:S03]  /*0310*/  FFMA R5, R22, R7, R5 ;  /* 0x0000000716057223 */ /* 0x008fc60000000005 */
[----:B------:R-:W2:Y:S01]  /*0320*/  LDS R22, [R2+0x5ac] ;  /* 0x0005ac0002167984 */ /* 0x000ea20000000800 */
[----:B----4-:R-:W-:-:S03]  /*0330*/  FFMA R29, R8, R21, R5 ;  /* 0x00000015081d7223 */ /* 0x010fc60000000005 */
[----:B------:R-:W-:Y:S01]  /*0340*/  LDS R21, [R2+0x630] ;  /* 0x0006300002157984 */ /* 0x000fe20000000800 */
[----:B-----5:R-:W-:-:S03]  /*0350*/  FFMA R8, R18, R9, R29 ;  /* 0x0000000912087223 */ /* 0x020fc6000000001d */
[----:B------:R-:W3:Y:S01]  /*0360*/  LDS.128 R4, [R19+0x30] ;  /* 0x0000300013047984 */ /* 0x000ee20000000c00 */
[----:B------:R-:W-:-:S03]  /*0370*/  FFMA R9, R25, R10, R8 ;  /* 0x0000000a19097223 */ /* 0x000fc60000000008 */
[----:B------:R-:W4:Y:S01]  /*0380*/  LDS R18, [R2+0x6b4] ;  /* 0x0006b40002127984 */ /* 0x000f220000000800 */
[----:B------:R-:W-:-:S03]  /*0390*/  FFMA R9, R20, R11, R9 ;  /* 0x0000000b14097223 */ /* 0x000fc60000000009 */
[----:B------:R-:W5:Y:S04]  /*03a0*/  LDS R25, [R2+0x738] ;  /* 0x0007380002197984 */ /* 0x000f680000000800 */
[----:B------:R-:W5:Y:S01]  /*03b0*/  LDS R20, [R2+0x7bc] ;  /* 0x0007bc0002147984 */ /* 0x000f620000000800 */
[----:B------:R-:W-:-:S03]  /*03c0*/  FFMA R29, R12, R27, R9 ;  /* 0x0000001b0c1d7223 */ /* 0x000fc60000000009 */
[----:B------:R-:W-:Y:S01]  /*03d0*/  LDS R27, [R2+0x840] ;  /* 0x00084000021b7984 */ /* 0x000fe20000000800 */
[----:B0-----:R-:W-:-:S03]  /*03e0*/  FFMA R12, R16, R13, R29 ;  /* 0x0000000d100c7223 */ /* 0x001fc6000000001d */
[----:B------:R-:W0:Y:S01]  /*03f0*/  LDS.128 R8, [R19+0x40] ;  /* 0x0000400013087984 */ /* 0x000e220000000c00 */
[----:B-1----:R-:W-:-:S03]  /*0400*/  FFMA R13, R23, R14, R12 ;  /* 0x0000000e170d7223 */ /* 0x002fc6000000000c */
[----:B------:R-:W1:Y:S04]  /*0410*/  LDS R16, [R2+0x8c4] ;  /* 0x0008c40002107984 */ /* 0x000e680000000800 */
[----:B------:R-:W1:Y:S01]  /*0420*/  LDS R23, [R2+0x948] ;  /* 0x0009480002177984 */ /* 0x000e620000000800 */
[----:B--2---:R-:W-:-:S03]  /*0430*/  FFMA R13, R22, R15, R13 ;  /* 0x0000000f160d7223 */ /* 0x004fc6000000000d */
[----:B------:R-:W2:Y:S01]  /*0440*/  LDS R22, [R2+0x9cc] ;  /* 0x0009cc0002167984 */ /* 0x000ea20000000800 */
[----:B---3--:R-:W-:-:S03]  /*0450*/  FFMA R29, R4, R21, R13 ;  /* 0x00000015041d7223 */ /* 0x008fc6000000000d */
[----:B------:R-:W-:Y:S01]  /*0460*/  LDS R21, [R2+0xa50] ;  /* 0x000a500002157984 */ /* 0x000fe20000000800 */
[----:B----4-:R-:W-:-:S03]  /*0470*/  FFMA R4, R18, R5, R29 ;  /* 0x0000000512047223 */ /* 0x010fc6000000001d */
[----:B------:R-:W3:Y:S01]  /*0480*/  LDS.128 R12, [R19+0x50] ;  /* 0x00005000130c7984 */ /* 0x000ee20000000c00 */
[----:B-----5:R-:W-:-:S03]  /*0490*/  FFMA R5, R25, R6, R4 ;  /* 0x0000000619057223 */ /* 0x020fc60000000004 */
[----:B------:R-:W4:Y:S01]  /*04a0*/  LDS R18, [R2+0xad4] ;  /* 0x000ad40002127984 */ /* 0x000f220000000800 */
[----:B------:R-:W-:-:S03]  /*04b0*/  FFMA R5, R20, R7, R5 ;  /* 0x0000000714057223 */ /* 0x000fc60000000005 */
[----:B------:R-:W5:Y:S04]  /*04c0*/  LDS R25, [R2+0xb58] ;  /* 0x000b580002197984 */ /* 0x000f680000000800 */
[----:B------:R-:W5:Y:S01]  /*04d0*/  LDS R20, [R2+0xbdc] ;  /* 0x000bdc0002147984 */ /* 0x000f620000000800 */
[----:B0-----:R-:W-:-:S03]  /*04e0*/  FFMA R29, R8, R27, R5 ;  /* 0x0000001b081d7223 */ /* 0x001fc60000000005 */
[----:B------:R-:W-:Y:S01]  /*04f0*/  LDS R27, [R2+0xc60] ;  /* 0x000c6000021b7984 */ /* 0x000fe20000000800 */
[----:B-1----:R-:W-:-:S03]  /*0500*/  FFMA R8, R16, R9, R29 ;  /* 0x0000000910087223 */ /* 0x002fc6000000001d */
[----:B------:R-:W0:Y:S01]  /*0510*/  LDS.128 R4, [R19+0x60] ;  /* 0x0000600013047984 */ /* 0x000e220000000c00 */
[----:B------:R-:W-:-:S03]  /*0520*/  FFMA R23, R23, R10, R8 ;  /* 0x0000000a17177223 */ /* 0x000fc60000000008 */
[----:B------:R-:W1:Y:S01]  /*0530*/  LDS R16, [R2+0xce4] ;  /* 0x000ce40002107984 */ /* 0x000e620000000800 */
[----:B--2---:R-:W-:-:S03]  /*0540*/  FFMA R22, R22, R11, R23 ;  /* 0x0000000b16167223 */ /* 0x004fc60000000017 */
[----:B------:R-:W2:Y:S04]  /*0550*/  LDS R29, [R2+0xd68] ;  /* 0x000d6800021d7984 */ /* 0x000ea80000000800 */
[----:B------:R-:W-:Y:S04]  /*0560*/  LDS R23, [R2+0xe70] ;  /* 0x000e700002177984 */ /* 0x000fe80000000800 */
[----:B------:R-:W2:Y:S01]  /*0570*/  LDS.128 R8, [R19+0x70] ;  /* 0x0000700013087984 */ /* 0x000ea20000000c00 */
[----:B---3--:R-:W-:-:S03]  /*0580*/  FFMA R21, R12, R21, R22 ;  /* 0x000000150c157223 */ /* 0x008fc60000000016 */
[----:B------:R-:W3:Y:S01]  /*0590*/  LDS R22, [R2+0xef4] ;  /* 0x000ef40002167984 */ /* 0x000ee20000000800 */
[----:B----4-:R-:W-:-:S03]  /*05a0*/  FFMA R12, R18, R13, R21 ;  /* 0x0000000d120c7223 */ /* 0x010fc60000000015 */
[----:B------:R-:W4:Y:S01]  /*05b0*/  LDS R21, [R2+0xf78] ;  /* 0x000f780002157984 */ /* 0x000f220000000800 */
[----:B-----5:R-:W-:-:S03]  /*05c0*/  FFMA R25, R25, R14, R12 ;  /* 0x0000000e19197223 */ /* 0x020fc6000000000c */
[----:B------:R-:W5:Y:S01]  /*05d0*/  LDS R18, [R2+0xffc] ;  /* 0x000ffc0002127984 */ /* 0x000f620000000800 */
[----:B------:R-:W3:Y:S01]  /*05e0*/  LDC.64 R12, c[0x0][0x388] ;  /* 0x0000e200ff0c7b82 */ /* 0x000ee20000000a00 */
[----:B------:R-:W-:-:S04]  /*05f0*/  FFMA R15, R20, R15, R25 ;  /* 0x0000000f140f7223 */ /* 0x000fc80000000019 */
[----:B0-----:R-:W-:-:S04]  /*0600*/  FFMA R15, R4, R27, R15 ;  /* 0x0000001b040f7223 */ /* 0x001fc8000000000f */
[----:B-1----:R-:W-:-:S04]  /*0610*/  FFMA R16, R16, R5, R15 ;  /* 0x0000000510107223 */ /* 0x002fc8000000000f */
[----:B--2---:R-:W-:-:S04]  /*0620*/  FFMA R29, R29, R6, R16 ;  /* 0x000000061d1d7223 */ /* 0x004fc80000000010 */
[----:B------:R-:W-:Y:S01]  /*0630*/  FFMA R7, R24, R7, R29 ;  /* 0x0000000718077223 */ /* 0x000fe2000000001d */
[----:B---3--:R-:W-:-:S04]  /*0640*/  IMAD.WIDE R12, R17, 0x4, R12 ;  /* 0x00000004110c7825 */ /* 0x008fc800078e020c */
[----:B------:R-:W-:-:S04]  /*0650*/  FFMA R7, R8, R23, R7 ;  /* 0x0000001708077223 */ /* 0x000fc80000000007 */
[----:B------:R-:W-:-:S04]  /*0660*/  FFMA R22, R22, R9, R7 ;  /* 0x0000000916167223 */ /* 0x000fc80000000007 */
[----:B----4-:R-:W-:-:S04]  /*0670*/  FFMA R21, R21, R10, R22 ;  /* 0x0000000a15157223 */ /* 0x010fc80000000016 */
[----:B-----5:R-:W-:-:S05]  /*0680*/  FFMA R11, R18, R11, R21 ;  /* 0x0000000b120b7223 */ /* 0x020fca0000000015 */
[----:B------:R-:W-:Y:S01]  /*0690*/  STG.E desc[UR4][R12.64], R11 ;  /* 0x0000000b0c007986 */ /* 0x000fe2000c101904 */
[----:B------:R-:W-:Y:S05]  /*06a0*/  EXIT ;  /* 0x000000000000794d */ /* 0x000fea0003800000 */
.L_x_0:
[----:B------:R-:W-:-:S00]  /*06b0*/  BRA `(.L_x_0) ;  /* 0xfffffffc00fc7947 */ /* 0x000fc0000383ffff */
[----:B------:R-:W-:-:S00]  /*06c0*/  NOP ;  /* 0x0000000000007918 */ /* 0x000fc00000000000 */
        /* <DEDUP_REMOVED lines=11> */
.L_x_3:


//--------------------- .text._Z27transpose_matrix_multiply_1PfS_ --------------------------
	.section	.text._Z27transpose_matrix_multiply_1PfS_,"ax",@progbits
	.align	128
        .global         _Z27transpose_matrix_multiply_1PfS_
        .type           _Z27transpose_matrix_multiply_1PfS_,@function
        .size           _Z27transpose_matrix_multiply_1PfS_,(.L_x_4 - _Z27transpose_matrix_multiply_1PfS_)
        .other          _Z27transpose_matrix_multiply_1PfS_,@"STO_CUDA_ENTRY STV_DEFAULT"
_Z27transpose_matrix_multiply_1PfS_:
.text._Z27transpose_matrix_multiply_1PfS_:
        /* <DEDUP_REMOVED lines=17> */
[----:B------:R-:W0:Y:S01]  /*0110*/  S2UR UR6, SR_CgaCtaId ;  /* 0x00000000000679c3 */ /* 0x000e220000008800 */
[----:B------:R-:W-:Y:S02]  /*0120*/  UMOV UR4, 0x400 ;  /* 0x0000040000047882 */ /* 0x000fe40000000000 */
[----:B------:R-:W-:Y:S02]  /*0130*/  UIADD3 UR5, UPT, UPT, UR4, 0x1000, URZ ;  /* 0x0000100004057890 */ /* 0x000fe4000fffe0ff */
[----:B0-----:R-:W-:-:S02]  /*0140*/  ULEA UR4, UR6, UR4, 0x18 ;  /* 0x0000000406047291 */ /* 0x001fc4000f8ec0ff */
[----:B------:R-:W-:-:S04]  /*0150*/  ULEA UR5, UR6, UR5, 0x18 ;  /* 0x0000000506057291 */ /* 0x000fc8000f8ec0ff */
[----:B------:R-:W-:Y:S02]  /*0160*/  LEA R19, R2, UR4, 0x7 ;  /* 0x0000000402137c11 */ /* 0x000fe4000f8e38ff */
[C---:B------:R-:W-:Y:S02]  /*0170*/  LEA R9, R0.reuse, UR5, 0x7 ;  /* 0x0000000500097c11 */ /* 0x040fe4000f8e38ff */
[----:B------:R-:W-:Y:S02]  /*0180*/  LEA R13, R0, R19, 0x2 ;  /* 0x00000013000d7211 */ /* 0x000fe400078e10ff */
[----:B------:R-:W-:Y:S01]  /*0190*/  LEA R15, R2, R9, 0x2 ;  /* 0x00000009020f7211 */ /* 0x000fe200078e10ff */
[----:B------:R-:W-:Y:S02]  /*01a0*/  IMAD R2, R0, -0x7c, R9 ;  /* 0xffffff8400027824 */ /* 0x000fe400078e0209 */
        /* <DEDUP_REMOVED lines=80> */
.L_x_1:
        /* <DEDUP_REMOVED lines=13> */
.L_x_4:


//--------------------- .text._Z34transpose_matrix_multiply_baselinePfS_ --------------------------
	.section	.text._Z34transpose_matrix_multiply_baselinePfS_,"ax",@progbits
	.align	128
        .global         _Z34transpose_matrix_multiply_baselinePfS_
        .type           _Z34transpose_matrix_multiply_baselinePfS_,@function
        .size           _Z34transpose_matrix_multiply_baselinePfS_,(.L_x_5 - _Z34transpose_matrix_multiply_baselinePfS_)
        .other          _Z34transpose_matrix_multiply_baselinePfS_,@"STO_CUDA_ENTRY STV_DEFAULT"
_Z34transpose_matrix_multiply_baselinePfS_:
.text._Z34transpose_matrix_multiply_baselinePfS_:
[----:B------:R-:W-:Y:S01]  /*0000*/  LDC R1, c[0x0][0x37c] ;  /* 0x0000df00ff017b82 */ /* 0x000fe20000000800 */
[----:B------:R-:W0:Y:S07]  /*0010*/  S2R R0, SR_TID.Y ;  /* 0x0000000000007919 */ /* 0x000e2e0000002200 */
[----:B------:R-:W0:Y:S01]  /*0020*/  S2UR UR6, SR_CTAID.Y ;  /* 0x00000000000679c3 */ /* 0x000e220000002600 */
[----:B------:R-:W1:Y:S01]  /*0030*/  LDCU.64 UR4, c[0x0][0x358] ;  /* 0x00006b00ff0477ac */ /* 0x000e620008000a00 */
[----:B------:R-:W2:Y:S06]  /*0040*/  S2R R3, SR_TID.X ;  /* 0x0000000000037919 */ /* 0x000eac0000002100 */
[----:B------:R-:W0:Y:S08]  /*0050*/  LDC R7, c[0x0][0x364] ;  /* 0x0000d900ff077b82 */ /* 0x000e300000000800 */
[----:B------:R-:W2:Y:S08]  /*0060*/  S2UR UR7, SR_CTAID.X ;  /* 0x00000000000779c3 */ /* 0x000eb00000002500 */
[----:B------:R-:W2:Y:S08]  /*0070*/  LDC R6, c[0x0][0x360] ;  /* 0x0000d800ff067b82 */ /* 0x000eb00000000800 */
[----:B------:R-:W3:Y:S01]  /*0080*/  LDC.64 R4, c[0x0][0x380] ;  /* 0x0000e000ff047b82 */ /* 0x000ee20000000a00 */
[----:B0-----:R-:W-:-:S02]  /*0090*/  IMAD R7, R7, UR6, R0 ;  /* 0x0000000607077c24 */ /* 0x001fc4000f8e0200 */
[----:B--2---:R-:W-:-:S03]  /*00a0*/  IMAD R6, R6, UR7, R3 ;  /* 0x0000000706067c24 */ /* 0x004fc6000f8e0203 */
[----:B------:R-:W-:Y:S02]  /*00b0*/  SHF.L.U32 R3, R7, 0x5, RZ ;  /* 0x0000000507037819 */ /* 0x000fe400000006ff */
[----:B------:R-:W-:-:S03]  /*00c0*/  SHF.L.U32 R9, R6, 0x5, RZ ;  /* 0x0000000506097819 */ /* 0x000fc600000006ff */
[----:B---3--:R-:W-:-:S04]  /*00d0*/  IMAD.WIDE.U32 R2, R3, 0x4, R4 ;  /* 0x0000000403027825 */ /* 0x008fc800078e0004 */
[----:B------:R-:W-:Y:S01]  /*00e0*/  IMAD.WIDE R4, R9, 0x4, R4 ;  /* 0x0000000409047825 */ /* 0x000fe200078e0204 */
[----:B-1----:R-:W2:Y:S04]  /*00f0*/  LDG.E R0, desc[UR4][R2.64] ;  /* 0x0000000402007981 */ /* 0x002ea8000c1e1900 */
[----:B------:R-:W2:Y:S04]  /*0100*/  LDG.E R15, desc[UR4][R4.64] ;  /* 0x00000004040f7981 */ /* 0x000ea8000c1e1900 */
[----:B------:R-:W3:Y:S04]  /*0110*/  LDG.E R17, desc[UR4][R2.64+0x4] ;  /* 0x0000040402117981 */ /* 0x000ee8000c1e1900 */
[----:B------:R-:W3:Y:S04]  /*0120*/  LDG.E R14, desc[UR4][R4.64+0x4] ;  /* 0x00000404040e7981 */ /* 0x000ee8000c1e1900 */
[----:B------:R-:W4:Y:S04]  /*0130*/  LDG.E R19, desc[UR4][R2.64+0x8] ;  /* 0x0000080402137981 */ /* 0x000f28000c1e1900 */
[----:B------:R-:W4:Y:S04]  /*0140*/  LDG.E R16, desc[UR4][R4.64+0x8] ;  /* 0x0000080404107981 */ /* 0x000f28000c1e1900 */
[----:B------:R-:W5:Y:S04]  /*0150*/  LDG.E R20, desc[UR4][R2.64+0xc] ;  /* 0x00000c0402147981 */ /* 0x000f68000c1e1900 */
        /* <DEDUP_REMOVED lines=14> */
[----:B------:R-:W5:Y:S01]  /*0240*/  LDG.E R29, desc[UR4][R4.64+0x7c] ;  /* 0x00007c04041d7981 */ /* 0x000f62000c1e1900 */
[----:B--2---:R-:W-:-:S03]  /*0250*/  FFMA R0, R0, R15, RZ ;  /* 0x0000000f00007223 */ /* 0x004fc600000000ff */
[----:B------:R-:W2:Y:S01]  /*0260*/  LDG.E R15, desc[UR4][R4.64+0x24] ;  /* 0x00002404040f7981 */ /* 0x000ea2000c1e1900 */
[----:B---3--:R-:W-:-:S03]  /*0270*/  FFMA R0, R17, R14, R0 ;  /* 0x0000000e11007223 */ /* 0x008fc60000000000 */
[----:B------:R-:W3:Y:S04]  /*0280*/  LDG.E R14, desc[UR4][R2.64+0x28] ;  /* 0x00002804020e7981 */ /* 0x000ee8000c1e1900 */
[----:B------:R-:W3:Y:S01]  /*0290*/  LDG.E R17, desc[UR4][R4.64+0x28] ;  /* 0x0000280404117981 */ /* 0x000ee2000c1e1900 */
[----:B----4-:R-:W-:-:S03]  /*02a0*/  FFMA R27, R19, R16, R0 ;  /* 0x00000010131b7223 */ /* 0x010fc60000000000 */
[----:B------:R-:W4:Y:S04]  /*02b0*/  LDG.E R16, desc[UR4][R2.64+0x2c] ;  /* 0x00002c0402107981 */ /* 0x000f28000c1e1900 */
[----:B------:R-:W4:Y:S01]  /*02c0*/  LDG.E R19, desc[UR4][R4.64+0x2c] ;  /* 0x00002c0404137981 */ /* 0x000f22000c1e1900 */
[----:B-----5:R-:W-:-:S03]  /*02d0*/  FFMA R27, R20, R23, R27 ;  /* 0x00000017141b7223 */ /* 0x020fc6000000001b */
[----:B------:R-:W5:Y:S04]  /*02e0*/  LDG.E R20, desc[UR4][R2.64+0x30] ;  /* 0x0000300402147981 */ /* 0x000f68000c1e1900 */
[----:B------:R-:W5:Y:S01]  /*02f0*/  LDG.E R23, desc[UR4][R4.64+0x30] ;  /* 0x0000300404177981 */ /* 0x000f62000c1e1900 */
[----:B------:R-:W-:-:S03]  /*0300*/  FFMA R27, R22, R25, R27 ;  /* 0x00000019161b7223 */ /* 0x000fc6000000001b */
        /* <DEDUP_REMOVED lines=13> */
[----:B------:R-:W5:Y:S04]  /*03e0*/  LDG.E R13, desc[UR4][R4.64+0x44] ;  /* 0x00004404040d7981 */ /* 0x000f68000c1e1900 */
[----:B------:R-:W5:Y:S01]  /*03f0*/  LDG.E R24, desc[UR4][R2.64+0x74] ;  /* 0x0000740402187981 */ /* 0x000f62000c1e1900 */
[----:B--2---:R-:W-:-:S03]  /*0400*/  FFMA R27, R12, R15, R27 ;  /* 0x0000000f0c1b7223 */ /* 0x004fc6000000001b */
[----:B------:R-:W2:Y:S04]  /*0410*/  LDG.E R12, desc[UR4][R2.64+0x48] ;  /* 0x00004804020c7981 */ /* 0x000ea8000c1e1900 */
        /* <DEDUP_REMOVED lines=34> */
[----:B-----5:R-:W-:-:S04]  /*0640*/  FFMA R19, R23, R20, R19 ;  /* 0x0000001417137223 */ /* 0x020fc80000000013 */
[----:B------:R-:W-:-:S04]  /*0650*/  FFMA R19, R22, R25, R19 ;  /* 0x0000001916137223 */ /* 0x000fc80000000013 */
[----:B------:R-:W-:-:S04]  /*0660*/  FFMA R19, R18, R21, R19 ;  /* 0x0000001512137223 */ /* 0x000fc80000000013 */
[----:B------:R-:W-:Y:S02]  /*0670*/  FFMA R0, R0, R9, R19 ;  /* 0x0000000900007223 */ /* 0x000fe40000000013 */
[----:B------:R-:W0:Y:S02]  /*0680*/  LDC.64 R18, c[0x0][0x388] ;  /* 0x0000e200ff127b82 */ /* 0x000e240000000a00 */
[----:B------:R-:W-:-:S04]  /*0690*/  FFMA R11, R11, R8, R0 ;  /* 0x000000080b0b7223 */ /* 0x000fc80000000000 */
[----:B------:R-:W-:Y:S01]  /*06a0*/  FFMA R11, R10, R13, R11 ;  /* 0x0000000d0a0b7223 */ /* 0x000fe2000000000b */
[----:B------:R-:W-:-:S05]  /*06b0*/  LEA R7, R7, R6, 0xc ;  /* 0x0000000607077211 */ /* 0x000fca00078e60ff */
[----:B0-----:R-:W-:-:S04]  /*06c0*/  IMAD.WIDE R18, R7, 0x4, R18 ;  /* 0x0000000407127825 */ /* 0x001fc800078e0212 */
[----:B--2---:R-:W-:-:S04]  /*06d0*/  FFMA R11, R12, R15, R11 ;  /* 0x0000000f0c0b7223 */ /* 0x004fc8000000000b */
[----:B---3--:R-:W-:-:S04]  /*06e0*/  FFMA R11, R14, R17, R11 ;  /* 0x000000110e0b7223 */ /* 0x008fc8000000000b */
[----:B----4-:R-:W-:-:S04]  /*06f0*/  FFMA R11, R24, R27, R11 ;  /* 0x0000001b180b7223 */ /* 0x010fc8000000000b */
[----:B------:R-:W-:-:S04]  /*0700*/  FFMA R11, R16, R28, R11 ;  /* 0x0000001c100b7223 */ /* 0x000fc8000000000b */
[----:B------:R-:W-:-:S05]  /*0710*/  FFMA R11, R26, R29, R11 ;  /* 0x0000001d1a0b7223 */ /* 0x000fca000000000b */
[----:B------:R-:W-:Y:S01]  /*0720*/  STG.E desc[UR4][R18.64], R11 ;  /* 0x0000000b12007986 */ /* 0x000fe2000c101904 */
[----:B------:R-:W-:Y:S05]  /*0730*/  EXIT ;  /* 0x000000000000794d */ /* 0x000fea0003800000 */
.L_x_2:
        /* <DEDUP_REMOVED lines=12> */
.L_x_5:


//--------------------- .nv.shared._Z27transpose_matrix_multiply_2PfS_ --------------------------
	.section	.nv.shared._Z27transpose_matrix_multiply_2PfS_,"aw",@nobits
	.sectionflags	@""
	.align	4
.nv.shared._Z27transpose_matrix_multiply_2PfS_:
	.zero		9344


//--------------------- .nv.shared.reserved.0     --------------------------
	.section	.nv.shared.reserved.0,"aw",@nobits
	.weak		__nv_reservedSMEM_offset_0_alias
	.size		__nv_reservedSMEM_offset_0_alias, 0, 64
	.other		__nv_reservedSMEM_offset_0_alias,@"STO_CUDA_RESERVED_SHARED STV_DEFAULT"
__nv_reservedSMEM_offset_0_alias:
	.zero		0
	.zero		64


//--------------------- .nv.shared._Z27transpose_matrix_multiply_1PfS_ --------------------------
	.section	.nv.shared._Z27transpose_matrix_multiply_1PfS_,"aw",@nobits
	.sectionflags	@""
	.align	4
.nv.shared._Z27transpose_matrix_multiply_1PfS_:
	.zero		9216


//--------------------- .nv.constant0._Z27transpose_matrix_multiply_2PfS_ --------------------------
	.section	.nv.constant0._Z27transpose_matrix_multiply_2PfS_,"a",@progbits
	.sectionflags	@""
	.align	4
.nv.constant0._Z27transpose_matrix_multiply_2PfS_:
	.zero		912


//--------------------- .nv.constant0._Z27transpose_matrix_multiply_1PfS_ --------------------------
	.section	.nv.constant0._Z27transpose_matrix_multiply_1PfS_,"a",@progbits
	.sectionflags	@""
	.align	4
.nv.constant0._Z27transpose_matrix_multiply_1PfS_:
	.zero		912


//--------------------- .nv.constant0._Z34transpose_matrix_multiply_baselinePfS_ --------------------------
	.section	.nv.constant0._Z34transpose_matrix_multiply_baselinePfS_,"a",@progbits
	.sectionflags	@""
	.align	4
.nv.constant0._Z34transpose_matrix_multiply_baselinePfS_:
	.zero		912


//--------------------- SYMBOLS --------------------------

	.type		.nv.reservedSmem.offset0,@object
	.size		.nv.reservedSmem.offset0,0x4
	.type		.nv.reservedSmem.cap,@object
	.size		.nv.reservedSmem.cap,0x4
